//
// Generated by NVIDIA NVVM Compiler
//
// Compiler Build ID: CL-36424714
// Cuda compilation tools, release 13.0, V13.0.88
// Based on NVVM 20.0.0
//

.version 9.0
.target sm_100
.address_size 64

	// .globl	_Z18cuda_compute_slicePcS_Piiiii

.visible .entry _Z18cuda_compute_slicePcS_Piiiii(
	.param .u64 .ptr .align 1 _Z18cuda_compute_slicePcS_Piiiii_param_0,
	.param .u64 .ptr .align 1 _Z18cuda_compute_slicePcS_Piiiii_param_1,
	.param .u64 .ptr .align 1 _Z18cuda_compute_slicePcS_Piiiii_param_2,
	.param .u32 _Z18cuda_compute_slicePcS_Piiiii_param_3,
	.param .u32 _Z18cuda_compute_slicePcS_Piiiii_param_4,
	.param .u32 _Z18cuda_compute_slicePcS_Piiiii_param_5,
	.param .u32 _Z18cuda_compute_slicePcS_Piiiii_param_6
)
{
	.reg .pred 	%p<3>;
	.reg .b16 	%rs<3>;
	.reg .b32 	%r<24>;
	.reg .b64 	%rd<15>;

	ld.param.u64 	%rd1, [_Z18cuda_compute_slicePcS_Piiiii_param_0];
	ld.param.u64 	%rd2, [_Z18cuda_compute_slicePcS_Piiiii_param_1];
	ld.param.u64 	%rd3, [_Z18cuda_compute_slicePcS_Piiiii_param_2];
	ld.param.u32 	%r2, [_Z18cuda_compute_slicePcS_Piiiii_param_3];
	ld.param.u32 	%r3, [_Z18cuda_compute_slicePcS_Piiiii_param_4];
	ld.param.u32 	%r4, [_Z18cuda_compute_slicePcS_Piiiii_param_5];
	ld.param.u32 	%r5, [_Z18cuda_compute_slicePcS_Piiiii_param_6];
	mov.u32 	%r6, %ctaid.x;
	mov.u32 	%r7, %ntid.x;
	mov.u32 	%r8, %tid.x;
	mad.lo.s32 	%r9, %r6, %r7, %r8;
	add.s32 	%r1, %r9, %r4;
	setp.gt.s32 	%p1, %r1, %r5;
	@%p1 bra 	$L__BB0_2;
	cvta.to.global.u64 	%rd4, %rd1;
	cvta.to.global.u64 	%rd5, %rd2;
	cvta.to.global.u64 	%rd6, %rd3;
	add.s32 	%r10, %r1, -1;
	cvt.s64.s32 	%rd7, %r1;
	add.s64 	%rd8, %rd4, %rd7;
	ld.global.u8 	%rs1, [%rd8+-1];
	not.b32 	%r11, %r1;
	add.s32 	%r12, %r3, %r11;
	cvt.s64.s32 	%rd9, %r12;
	add.s64 	%rd10, %rd5, %rd9;
	ld.global.u8 	%rs2, [%rd10];
	mad.lo.s32 	%r13, %r10, %r2, %r12;
	mul.wide.s32 	%rd11, %r13, 4;
	add.s64 	%rd12, %rd6, %rd11;
	ld.global.u32 	%r14, [%rd12];
	setp.eq.s16 	%p2, %rs1, %rs2;
	selp.b32 	%r15, 1, -1, %p2;
	add.s32 	%r16, %r15, %r14;
	add.s32 	%r17, %r13, %r2;
	mul.wide.s32 	%rd13, %r17, 4;
	add.s64 	%rd14, %rd6, %rd13;
	ld.global.u32 	%r18, [%rd14];
	add.s32 	%r19, %r18, -1;
	ld.global.u32 	%r20, [%rd12+4];
	add.s32 	%r21, %r20, -1;
	max.s32 	%r22, %r16, %r19;
	max.s32 	%r23, %r22, %r21;
	st.global.u32 	[%rd14+4], %r23;
$L__BB0_2:
	ret;

}
	// .globl	_Z13cuda_init_rowPii
.visible .entry _Z13cuda_init_rowPii(
	.param .u64 .ptr .align 1 _Z13cuda_init_rowPii_param_0,
	.param .u32 _Z13cuda_init_rowPii_param_1
)
{
	.reg .pred 	%p<2>;
	.reg .b32 	%r<7>;
	.reg .b64 	%rd<5>;

	ld.param.u64 	%rd1, [_Z13cuda_init_rowPii_param_0];
	ld.param.u32 	%r2, [_Z13cuda_init_rowPii_param_1];
	mov.u32 	%r3, %ctaid.x;
	mov.u32 	%r4, %ntid.x;
	mov.u32 	%r5, %tid.x;
	mad.lo.s32 	%r1, %r3, %r4, %r5;
	setp.gt.s32 	%p1, %r1, %r2;
	@%p1 bra 	$L__BB1_2;
	cvta.to.global.u64 	%rd2, %rd1;
	neg.s32 	%r6, %r1;
	mul.wide.s32 	%rd3, %r1, 4;
	add.s64 	%rd4, %rd2, %rd3;
	st.global.u32 	[%rd4], %r6;
$L__BB1_2:
	ret;

}
	// .globl	_Z16cuda_init_columnPiii
.visible .entry _Z16cuda_init_columnPiii(
	.param .u64 .ptr .align 1 _Z16cuda_init_columnPiii_param_0,
	.param .u32 _Z16cuda_init_columnPiii_param_1,
	.param .u32 _Z16cuda_init_columnPiii_param_2
)
{
	.reg .pred 	%p<2>;
	.reg .b32 	%r<9>;
	.reg .b64 	%rd<5>;

	ld.param.u64 	%rd1, [_Z16cuda_init_columnPiii_param_0];
	ld.param.u32 	%r2, [_Z16cuda_init_columnPiii_param_1];
	ld.param.u32 	%r3, [_Z16cuda_init_columnPiii_param_2];
	mov.u32 	%r4, %ctaid.x;
	mov.u32 	%r5, %ntid.x;
	mov.u32 	%r6, %tid.x;
	mad.lo.s32 	%r1, %r4, %r5, %r6;
	setp.gt.s32 	%p1, %r1, %r3;
	@%p1 bra 	$L__BB2_2;
	cvta.to.global.u64 	%rd2, %rd1;
	neg.s32 	%r7, %r1;
	mul.lo.s32 	%r8, %r2, %r1;
	mul.wide.s32 	%rd3, %r8, 4;
	add.s64 	%rd4, %rd2, %rd3;
	st.global.u32 	[%rd4], %r7;
$L__BB2_2:
	ret;

}


// ===== COMPILED SASS (sm_100) =====

	.target	sm_100

	.elftype	@"ET_EXEC"


//--------------------- .note.nv.tkinfo           --------------------------
	.section	.note.nv.tkinfo,"",@"SHT_NOTE"
	.sectionflags	@"SHF_NOTE_NV_TKINFO"
	.tkinfo
        /*0018*/ 	.word	0x00000002
        /*0030*/ 	.string	""
        /*0030*/ 	.string	"ptxas"
        /*0030*/ 	.string	"Cuda compilation tools, release 13.0, V13.0.88"
        /*0030*/ 	.string	"Build cuda_13.0.r13.0/compiler.36424714_0"
        /*0030*/ 	.string	"-arch sm_100 -m 64 "



//--------------------- .note.nv.cuinfo           --------------------------
	.section	.note.nv.cuinfo,"",@"SHT_NOTE"
	.sectionflags	@"SHF_NOTE_NV_CUINFO"
        /*0018*/ 	.short	0x0002
        /*001a*/ 	.short	0x0064
        /*001c*/ 	.short	0x0082
	.zero		2


//--------------------- .nv.info                  --------------------------
	.section	.nv.info,"",@"SHT_CUDA_INFO"
	.align	4


	//----- nvinfo : EIATTR_REGCOUNT
	.align		4
        /*0000*/ 	.byte	0x04, 0x2f
        /*0002*/ 	.short	(.L_1 - .L_0)
	.align		4
.L_0:
        /*0004*/ 	.word	index@(_Z18cuda_compute_slicePcS_Piiiii)
        /*0008*/ 	.word	0x00000010


	//----- nvinfo : EIATTR_FRAME_SIZE
	.align		4
.L_1:
        /*000c*/ 	.byte	0x04, 0x11
        /*000e*/ 	.short	(.L_3 - .L_2)
	.align		4
.L_2:
        /*0010*/ 	.word	index@(_Z18cuda_compute_slicePcS_Piiiii)
        /*0014*/ 	.word	0x00000000


	//----- nvinfo : EIATTR_REGCOUNT
	.align		4
.L_3:
        /*0018*/ 	.byte	0x04, 0x2f
        /*001a*/ 	.short	(.L_5 - .L_4)
	.align		4
.L_4:
        /*001c*/ 	.word	index@(_Z13cuda_init_rowPii)
        /*0020*/ 	.word	0x0000000a


	//----- nvinfo : EIATTR_FRAME_SIZE
	.align		4
.L_5:
        /*0024*/ 	.byte	0x04, 0x11
        /*0026*/ 	.short	(.L_7 - .L_6)
	.align		4
.L_6:
        /*0028*/ 	.word	index@(_Z13cuda_init_rowPii)
        /*002c*/ 	.word	0x00000000


	//----- nvinfo : EIATTR_REGCOUNT
	.align		4
.L_7:
        /*0030*/ 	.byte	0x04, 0x2f
        /*0032*/ 	.short	(.L_9 - .L_8)
	.align		4
.L_8:
        /*0034*/ 	.word	index@(_Z16cuda_init_columnPiii)
        /*0038*/ 	.word	0x0000000a


	//----- nvinfo : EIATTR_FRAME_SIZE
	.align		4
.L_9:
        /*003c*/ 	.byte	0x04, 0x11
        /*003e*/ 	.short	(.L_11 - .L_10)
	.align		4
.L_10:
        /*0040*/ 	.word	index@(_Z16cuda_init_columnPiii)
        /*0044*/ 	.word	0x00000000


	//----- nvinfo : EIATTR_MIN_STACK_SIZE
	.align		4
.L_11:
        /*0048*/ 	.byte	0x04, 0x12
        /*004a*/ 	.short	(.L_13 - .L_12)
	.align		4
.L_12:
        /*004c*/ 	.word	index@(_Z16cuda_init_columnPiii)
        /*0050*/ 	.word	0x00000000


	//----- nvinfo : EIATTR_MIN_STACK_SIZE
	.align		4
.L_13:
        /*0054*/ 	.byte	0x04, 0x12
        /*0056*/ 	.short	(.L_15 - .L_14)
	.align		4
.L_14:
        /*0058*/ 	.word	index@(_Z13cuda_init_rowPii)
        /*005c*/ 	.word	0x00000000


	//----- nvinfo : EIATTR_MIN_STACK_SIZE
	.align		4
.L_15:
        /*0060*/ 	.byte	0x04, 0x12
        /*0062*/ 	.short	(.L_17 - .L_16)
	.align		4
.L_16:
        /*0064*/ 	.word	index@(_Z18cuda_compute_slicePcS_Piiiii)
        /*0068*/ 	.word	0x00000000
.L_17:


//--------------------- .nv.compat                --------------------------
	.section	.nv.compat,"",@"SHT_CUDA_COMPAT_INFO"
	.align	4
        /*0000*/ 	.byte	0x02, 0x09, 0x00, 0x00, 0x02, 0x02, 0x01, 0x00, 0x02, 0x05, 0x05, 0x00, 0x03, 0x07, 0x01, 0x01
        /*0010*/ 	.byte	0x02, 0x03, 0x00, 0x00, 0x02, 0x06, 0x01, 0x00, 0x04, 0x0b, 0x08, 0x00, 0x09, 0x00, 0x00, 0x00
        /*0020*/ 	.byte	0x00, 0x00, 0x00, 0x00


//--------------------- .nv.info._Z16cuda_init_columnPiii --------------------------
	.section	.nv.info._Z16cuda_init_columnPiii,"",@"SHT_CUDA_INFO"
	.sectionflags	@""
	.align	4


	//----- nvinfo : EIATTR_CUDA_API_VERSION
	.align		4
        /*0000*/ 	.byte	0x04, 0x37
        /*0002*/ 	.short	(.L_19 - .L_18)
.L_18:
        /*0004*/ 	.word	0x00000082


	//----- nvinfo : EIATTR_KPARAM_INFO
	.align		4
.L_19:
        /*0008*/ 	.byte	0x04, 0x17
        /*000a*/ 	.short	(.L_21 - .L_20)
.L_20:
        /*000c*/ 	.word	0x00000000
        /*0010*/ 	.short	0x0002
        /*0012*/ 	.short	0x000c
        /*0014*/ 	.byte	0x00, 0xf0, 0x11, 0x00


	//----- nvinfo : EIATTR_KPARAM_INFO
	.align		4
.L_21:
        /*0018*/ 	.byte	0x04, 0x17
        /*001a*/ 	.short	(.L_23 - .L_22)
.L_22:
        /*001c*/ 	.word	0x00000000
        /*0020*/ 	.short	0x0001
        /*0022*/ 	.short	0x0008
        /*0024*/ 	.byte	0x00, 0xf0, 0x11, 0x00


	//----- nvinfo : EIATTR_KPARAM_INFO
	.align		4
.L_23:
        /*0028*/ 	.byte	0x04, 0x17
        /*002a*/ 	.short	(.L_25 - .L_24)
.L_24:
        /*002c*/ 	.word	0x00000000
        /*0030*/ 	.short	0x0000
        /*0032*/ 	.short	0x0000
        /*0034*/ 	.byte	0x00, 0xf5, 0x21, 0x00


	//----- nvinfo : EIATTR_SPARSE_MMA_MASK
	.align		4
.L_25:
        /*0038*/ 	.byte	0x03, 0x50
        /*003a*/ 	.short	0x0000


	//----- nvinfo : EIATTR_MAXREG_COUNT
	.align		4
        /*003c*/ 	.byte	0x03, 0x1b
        /*003e*/ 	.short	0x00ff


	//----- nvinfo : EIATTR_MERCURY_ISA_VERSION
	.align		4
        /*0040*/ 	.byte	0x03, 0x5f
        /*0042*/ 	.short	0x0101


	//----- nvinfo : EIATTR_VRC_CTA_INIT_COUNT
	.align		4
        /*0044*/ 	.byte	0x02, 0x4a
	.zero		1
	.zero		1


	//----- nvinfo : EIATTR_EXIT_INSTR_OFFSETS
	.align		4
        /*0048*/ 	.byte	0x04, 0x1c
        /*004a*/ 	.short	(.L_27 - .L_26)


	//   ....[0]....
.L_26:
        /*004c*/ 	.word	0x00000070


	//   ....[1]....
        /*0050*/ 	.word	0x000000f0


	//----- nvinfo : EIATTR_CBANK_PARAM_SIZE
	.align		4
.L_27:
        /*0054*/ 	.byte	0x03, 0x19
        /*0056*/ 	.short	0x0010


	//----- nvinfo : EIATTR_PARAM_CBANK
	.align		4
        /*0058*/ 	.byte	0x04, 0x0a
        /*005a*/ 	.short	(.L_29 - .L_28)
	.align		4
.L_28:
        /*005c*/ 	.word	index@(.nv.constant0._Z16cuda_init_columnPiii)
        /*0060*/ 	.short	0x0380
        /*0062*/ 	.short	0x0010


	//----- nvinfo : EIATTR_SW_WAR
	.align		4
.L_29:
        /*0064*/ 	.byte	0x04, 0x36
        /*0066*/ 	.short	(.L_31 - .L_30)
.L_30:
        /*0068*/ 	.word	0x00000008
.L_31:


//--------------------- .nv.info._Z13cuda_init_rowPii --------------------------
	.section	.nv.info._Z13cuda_init_rowPii,"",@"SHT_CUDA_INFO"
	.sectionflags	@""
	.align	4


	//----- nvinfo : EIATTR_CUDA_API_VERSION
	.align		4
        /*0000*/ 	.byte	0x04, 0x37
        /*0002*/ 	.short	(.L_33 - .L_32)
.L_32:
        /*0004*/ 	.word	0x00000082


	//----- nvinfo : EIATTR_KPARAM_INFO
	.align		4
.L_33:
        /*0008*/ 	.byte	0x04, 0x17
        /*000a*/ 	.short	(.L_35 - .L_34)
.L_34:
        /*000c*/ 	.word	0x00000000
        /*0010*/ 	.short	0x0001
        /*0012*/ 	.short	0x0008
        /*0014*/ 	.byte	0x00, 0xf0, 0x11, 0x00


	//----- nvinfo : EIATTR_KPARAM_INFO
	.align		4
.L_35:
        /*0018*/ 	.byte	0x04, 0x17
        /*001a*/ 	.short	(.L_37 - .L_36)
.L_36:
        /*001c*/ 	.word	0x00000000
        /*0020*/ 	.short	0x0000
        /*0022*/ 	.short	0x0000
        /*0024*/ 	.byte	0x00, 0xf5, 0x21, 0x00


	//----- nvinfo : EIATTR_SPARSE_MMA_MASK
	.align		4
.L_37:
        /*0028*/ 	.byte	0x03, 0x50
        /*002a*/ 	.short	0x0000


	//----- nvinfo : EIATTR_MAXREG_COUNT
	.align		4
        /*002c*/ 	.byte	0x03, 0x1b
        /*002e*/ 	.short	0x00ff


	//----- nvinfo : EIATTR_MERCURY_ISA_VERSION
	.align		4
        /*0030*/ 	.byte	0x03, 0x5f
        /*0032*/ 	.short	0x0101


	//----- nvinfo : EIATTR_VRC_CTA_INIT_COUNT
	.align		4
        /*0034*/ 	.byte	0x02, 0x4a
	.zero		1
	.zero		1


	//----- nvinfo : EIATTR_EXIT_INSTR_OFFSETS
	.align		4
        /*0038*/ 	.byte	0x04, 0x1c
        /*003a*/ 	.short	(.L_39 - .L_38)


	//   ....[0]....
.L_38:
        /*003c*/ 	.word	0x00000070


	//   ....[1]....
        /*0040*/ 	.word	0x000000d0


	//----- nvinfo : EIATTR_CBANK_PARAM_SIZE
	.align		4
.L_39:
        /*0044*/ 	.byte	0x03, 0x19
        /*0046*/ 	.short	0x000c


	//----- nvinfo : EIATTR_PARAM_CBANK
	.align		4
        /*0048*/ 	.byte	0x04, 0x0a
        /*004a*/ 	.short	(.L_41 - .L_40)
	.align		4
.L_40:
        /*004c*/ 	.word	index@(.nv.constant0._Z13cuda_init_rowPii)
        /*0050*/ 	.short	0x0380
        /*0052*/ 	.short	0x000c


	//----- nvinfo : EIATTR_SW_WAR
	.align		4
.L_41:
        /*0054*/ 	.byte	0x04, 0x36
        /*0056*/ 	.short	(.L_43 - .L_42)
.L_42:
        /*0058*/ 	.word	0x00000008
.L_43:


//--------------------- .nv.info._Z18cuda_compute_slicePcS_Piiiii --------------------------
	.section	.nv.info._Z18cuda_compute_slicePcS_Piiiii,"",@"SHT_CUDA_INFO"
	.sectionflags	@""
	.align	4


	//----- nvinfo : EIATTR_CUDA_API_VERSION
	.align		4
        /*0000*/ 	.byte	0x04, 0x37
        /*0002*/ 	.short	(.L_45 - .L_44)
.L_44:
        /*0004*/ 	.word	0x00000082


	//----- nvinfo : EIATTR_KPARAM_INFO
	.align		4
.L_45:
        /*0008*/ 	.byte	0x04, 0x17
        /*000a*/ 	.short	(.L_47 - .L_46)
.L_46:
        /*000c*/ 	.word	0x00000000
        /*0010*/ 	.short	0x0006
        /*0012*/ 	.short	0x0024
        /*0014*/ 	.byte	0x00, 0xf0, 0x11, 0x00


	//----- nvinfo : EIATTR_KPARAM_INFO
	.align		4
.L_47:
        /*0018*/ 	.byte	0x04, 0x17
        /*001a*/ 	.short	(.L_49 - .L_48)
.L_48:
        /*001c*/ 	.word	0x00000000
        /*0020*/ 	.short	0x0005
        /*0022*/ 	.short	0x0020
        /*0024*/ 	.byte	0x00, 0xf0, 0x11, 0x00


	//----- nvinfo : EIATTR_KPARAM_INFO
	.align		4
.L_49:
        /*0028*/ 	.byte	0x04, 0x17
        /*002a*/ 	.short	(.L_51 - .L_50)
.L_50:
        /*002c*/ 	.word	0x00000000
        /*0030*/ 	.short	0x0004
        /*0032*/ 	.short	0x001c
        /*0034*/ 	.byte	0x00, 0xf0, 0x11, 0x00


	//----- nvinfo : EIATTR_KPARAM_INFO
	.align		4
.L_51:
        /*0038*/ 	.byte	0x04, 0x17
        /*003a*/ 	.short	(.L_53 - .L_52)
.L_52:
        /*003c*/ 	.word	0x00000000
        /*0040*/ 	.short	0x0003
        /*0042*/ 	.short	0x0018
        /*0044*/ 	.byte	0x00, 0xf0, 0x11, 0x00


	//----- nvinfo : EIATTR_KPARAM_INFO
	.align		4
.L_53:
        /*0048*/ 	.byte	0x04, 0x17
        /*004a*/ 	.short	(.L_55 - .L_54)
.L_54:
        /*004c*/ 	.word	0x00000000
        /*0050*/ 	.short	0x0002
        /*0052*/ 	.short	0x0010
        /*0054*/ 	.byte	0x00, 0xf5, 0x21, 0x00


	//----- nvinfo : EIATTR_KPARAM_INFO
	.align		4
.L_55:
        /*0058*/ 	.byte	0x04, 0x17
        /*005a*/ 	.short	(.L_57 - .L_56)
.L_56:
        /*005c*/ 	.word	0x00000000
        /*0060*/ 	.short	0x0001
        /*0062*/ 	.short	0x0008
        /*0064*/ 	.byte	0x00, 0xf5, 0x21, 0x00


	//----- nvinfo : EIATTR_KPARAM_INFO
	.align		4
.L_57:
        /*0068*/ 	.byte	0x04, 0x17
        /*006a*/ 	.short	(.L_59 - .L_58)
.L_58:
        /*006c*/ 	.word	0x00000000
        /*0070*/ 	.short	0x0000
        /*0072*/ 	.short	0x0000
        /*0074*/ 	.byte	0x00, 0xf5, 0x21, 0x00


	//----- nvinfo : EIATTR_SPARSE_MMA_MASK
	.align		4
.L_59:
        /*0078*/ 	.byte	0x03, 0x50
        /*007a*/ 	.short	0x0000


	//----- nvinfo : EIATTR_MAXREG_COUNT
	.align		4
        /*007c*/ 	.byte	0x03, 0x1b
        /*007e*/ 	.short	0x00ff


	//----- nvinfo : EIATTR_MERCURY_ISA_VERSION
	.align		4
        /*0080*/ 	.byte	0x03, 0x5f
        /*0082*/ 	.short	0x0101


	//----- nvinfo : EIATTR_VRC_CTA_INIT_COUNT
	.align		4
        /*0084*/ 	.byte	0x02, 0x4a
	.zero		1
	.zero		1


	//----- nvinfo : EIATTR_EXIT_INSTR_OFFSETS
	.align		4
        /*0088*/ 	.byte	0x04, 0x1c
        /*008a*/ 	.short	(.L_61 - .L_60)


	//   ....[0]....
.L_60:
        /*008c*/ 	.word	0x00000080


	//   ....[1]....
        /*0090*/ 	.word	0x00000230


	//----- nvinfo : EIATTR_CBANK_PARAM_SIZE
	.align		4
.L_61:
        /*0094*/ 	.byte	0x03, 0x19
        /*0096*/ 	.short	0x0028


	//----- nvinfo : EIATTR_PARAM_CBANK
	.align		4
        /*0098*/ 	.byte	0x04, 0x0a
        /*009a*/ 	.short	(.L_63 - .L_62)
	.align		4
.L_62:
        /*009c*/ 	.word	index@(.nv.constant0._Z18cuda_compute_slicePcS_Piiiii)
        /*00a0*/ 	.short	0x0380
        /*00a2*/ 	.short	0x0028


	//----- nvinfo : EIATTR_SW_WAR
	.align		4
.L_63:
        /*00a4*/ 	.byte	0x04, 0x36
        /*00a6*/ 	.short	(.L_65 - .L_64)
.L_64:
        /*00a8*/ 	.word	0x00000008
.L_65:


//--------------------- .nv.callgraph             --------------------------
	.section	.nv.callgraph,"",@"SHT_CUDA_CALLGRAPH"
	.align	4
	.sectionentsize	8
	.align		4
        /*0000*/ 	.word	0x00000000
	.align		4
        /*0004*/ 	.word	0xffffffff
	.align		4
        /*0008*/ 	.word	0x00000000
	.align		4
        /*000c*/ 	.word	0xfffffffe
	.align		4
        /*0010*/ 	.word	0x00000000
	.align		4
        /*0014*/ 	.word	0xfffffffd
	.align		4
        /*0018*/ 	.word	0x00000000
	.align		4
        /*001c*/ 	.word	0xfffffffc


//--------------------- .text._Z16cuda_init_columnPiii --------------------------
	.section	.text._Z16cuda_init_columnPiii,"ax",@progbits
	.align	128
        .global         _Z16cuda_init_columnPiii
        .type           _Z16cuda_init_columnPiii,@function
        .size           _Z16cuda_init_columnPiii,(.L_x_3 - _Z16cuda_init_columnPiii)
        .other          _Z16cuda_init_columnPiii,@"STO_CUDA_ENTRY STV_DEFAULT"
_Z16cuda_init_columnPiii:
.text._Z16cuda_init_columnPiii:
[----:B------:R-:W-:Y:S01]  /*0000*/  LDC R1, c[0x0][0x37c] ;  /* 0x0000df00ff017b82 */ /* 0x000fe20000000800 */
[----:B------:R-:W0:Y:S07]  /*0010*/  S2R R3, SR_TID.X ;  /* 0x0000000000037919 */ /* 0x000e2e0000002100 */
[----:B------:R-:W0:Y:S01]  /*0020*/  S2UR UR4, SR_CTAID.X ;  /* 0x00000000000479c3 */ /* 0x000e220000002500 */
[----:B------:R-:W1:Y:S07]  /*0030*/  LDCU UR5, c[0x0][0x38c] ;  /* 0x00007180ff0577ac */ /* 0x000e6e0008000800 */
[----:B------:R-:W0:Y:S02]  /*0040*/  LDC R0, c[0x0][0x360] ;  /* 0x0000d800ff007b82 */ /* 0x000e240000000800 */
[----:B0-----:R-:W-:-:S05]  /*0050*/  IMAD R0, R0, UR4, R3 ;  /* 0x0000000400007c24 */ /* 0x001fca000f8e0203 */
[----:B-1----:R-:W-:-:S13]  /*0060*/  ISETP.GT.AND P0, PT, R0, UR5, PT ;  /* 0x0000000500007c0c */ /* 0x002fda000bf04270 */
[----:B------:R-:W-:Y:S05]  /*0070*/  @P0 EXIT ;  /* 0x000000000000094d */ /* 0x000fea0003800000 */
[----:B------:R-:W0:Y:S01]  /*0080*/  LDC.64 R2, c[0x0][0x380] ;  /* 0x0000e000ff027b82 */ /* 0x000e220000000a00 */
[----:B------:R-:W1:Y:S01]  /*0090*/  LDCU UR6, c[0x0][0x388] ;  /* 0x00007100ff0677ac */ /* 0x000e620008000800 */
[C---:B------:R-:W-:Y:S01]  /*00a0*/  IADD3 R7, PT, PT, -R0.reuse, RZ, RZ ;  /* 0x000000ff00077210 */ /* 0x040fe20007ffe1ff */
[----:B------:R-:W2:Y:S01]  /*00b0*/  LDCU.64 UR4, c[0x0][0x358] ;  /* 0x00006b00ff0477ac */ /* 0x000ea20008000a00 */
[----:B-1----:R-:W-:-:S04]  /*00c0*/  IMAD R5, R0, UR6, RZ ;  /* 0x0000000600057c24 */ /* 0x002fc8000f8e02ff */
[----:B0-----:R-:W-:-:S05]  /*00d0*/  IMAD.WIDE R2, R5, 0x4, R2 ;  /* 0x0000000405027825 */ /* 0x001fca00078e0202 */
[----:B--2---:R-:W-:Y:S01]  /*00e0*/  STG.E desc[UR4][R2.64], R7 ;  /* 0x0000000702007986 */ /* 0x004fe2000c101904 */
[----:B------:R-:W-:Y:S05]  /*00f0*/  EXIT ;  /* 0x000000000000794d */ /* 0x000fea0003800000 */
.L_x_0:
[----:B------:R-:W-:-:S00]  /*0100*/  BRA `(.L_x_0) ;  /* 0xfffffffc00fc7947 */ /* 0x000fc0000383ffff */
[----:B------:R-:W-:-:S00]  /*0110*/  NOP ;  /* 0x0000000000007918 */ /* 0x000fc00000000000 */
        /* <DEDUP_REMOVED lines=14> */
.L_x_3:


//--------------------- .text._Z13cuda_init_rowPii --------------------------
	.section	.text._Z13cuda_init_rowPii,"ax",@progbits
	.align	128
        .global         _Z13cuda_init_rowPii
        .type           _Z13cuda_init_rowPii,@function
        .size           _Z13cuda_init_rowPii,(.L_x_4 - _Z13cuda_init_rowPii)
        .other          _Z13cuda_init_rowPii,@"STO_CUDA_ENTRY STV_DEFAULT"
_Z13cuda_init_rowPii:
.text._Z13cuda_init_rowPii:
        /* <DEDUP_REMOVED lines=9> */
[----:B------:R-:W1:Y:S01]  /*0090*/  LDCU.64 UR4, c[0x0][0x358] ;  /* 0x00006b00ff0477ac */ /* 0x000e620008000a00 */
[C---:B------:R-:W-:Y:S01]  /*00a0*/  IADD3 R7, PT, PT, -R5.reuse, RZ, RZ ;  /* 0x000000ff05077210 */ /* 0x040fe20007ffe1ff */
[----:B0-----:R-:W-:-:S05]  /*00b0*/  IMAD.WIDE R2, R5, 0x4, R2 ;  /* 0x0000000405027825 */ /* 0x001fca00078e0202 */
[----:B-1----:R-:W-:Y:S01]  /*00c0*/  STG.E desc[UR4][R2.64], R7 ;  /* 0x0000000702007986 */ /* 0x002fe2000c101904 */
[----:B------:R-:W-:Y:S05]  /*00d0*/  EXIT ;  /* 0x000000000000794d */ /* 0x000fea0003800000 */
.L_x_1:
        /* <DEDUP_REMOVED lines=10> */
.L_x_4:


//--------------------- .text._Z18cuda_compute_slicePcS_Piiiii --------------------------
	.section	.text._Z18cuda_compute_slicePcS_Piiiii,"ax",@progbits
	.align	128
        .global         _Z18cuda_compute_slicePcS_Piiiii
        .type           _Z18cuda_compute_slicePcS_Piiiii,@function
        .size           _Z18cuda_compute_slicePcS_Piiiii,(.L_x_5 - _Z18cuda_compute_slicePcS_Piiiii)
        .other          _Z18cuda_compute_slicePcS_Piiiii,@"STO_CUDA_ENTRY STV_DEFAULT"
_Z18cuda_compute_slicePcS_Piiiii:
.text._Z18cuda_compute_slicePcS_Piiiii:
[----:B------:R-:W-:Y:S01]  /*0000*/  LDC R1, c[0x0][0x37c] ;  /* 0x0000df00ff017b82 */ /* 0x000fe20000000800 */
[----:B------:R-:W0:Y:S07]  /*0010*/  S2R R3, SR_TID.X ;  /* 0x0000000000037919 */ /* 0x000e2e0000002100 */
[----:B------:R-:W0:Y:S01]  /*0020*/  S2UR UR4, SR_CTAID.X ;  /* 0x00000000000479c3 */ /* 0x000e220000002500 */
[----:B------:R-:W1:Y:S07]  /*0030*/  LDCU.64 UR6, c[0x0][0x3a0] ;  /* 0x00007400ff0677ac */ /* 0x000e6e0008000a00 */
[----:B------:R-:W0:Y:S02]  /*0040*/  LDC R0, c[0x0][0x360] ;  /* 0x0000d800ff007b82 */ /* 0x000e240000000800 */
[----:B0-----:R-:W-:-:S04]  /*0050*/  IMAD R0, R0, UR4, R3 ;  /* 0x0000000400007c24 */ /* 0x001fc8000f8e0203 */
[----:B-1----:R-:W-:-:S05]  /*0060*/  VIADD R0, R0, UR6 ;  /* 0x0000000600007c36 */ /* 0x002fca0008000000 */
[----:B------:R-:W-:-:S13]  /*0070*/  ISETP.GT.AND P0, PT, R0, UR7, PT ;  /* 0x0000000700007c0c */ /* 0x000fda000bf04270 */
[----:B------:R-:W-:Y:S05]  /*0080*/  @P0 EXIT ;  /* 0x000000000000094d */ /* 0x000fea0003800000 */
[----:B------:R-:W0:Y:S01]  /*0090*/  LDCU.64 UR6, c[0x0][0x398] ;  /* 0x00007300ff0677ac */ /* 0x000e220008000a00 */
[----:B------:R-:W-:Y:S01]  /*00a0*/  LOP3.LUT R2, RZ, R0, RZ, 0x33, !PT ;  /* 0x00000000ff027212 */ /* 0x000fe200078e33ff */
[----:B------:R-:W1:Y:S01]  /*00b0*/  LDC.64 R4, c[0x0][0x390] ;  /* 0x0000e400ff047b82 */ /* 0x000e620000000a00 */
[----:B------:R-:W2:Y:S01]  /*00c0*/  LDCU.128 UR8, c[0x0][0x380] ;  /* 0x00007000ff0877ac */ /* 0x000ea20008000c00 */
[----:B------:R-:W3:Y:S02]  /*00d0*/  LDCU.64 UR4, c[0x0][0x358] ;  /* 0x00006b00ff0477ac */ /* 0x000ee40008000a00 */
[----:B0-----:R-:W-:Y:S02]  /*00e0*/  VIADD R3, R2, UR7 ;  /* 0x0000000702037c36 */ /* 0x001fe40008000000 */
[C---:B------:R-:W-:Y:S01]  /*00f0*/  VIADD R2, R0.reuse, 0xffffffff ;  /* 0xffffffff00027836 */ /* 0x040fe20000000000 */
[----:B--2---:R-:W-:Y:S02]  /*0100*/  IADD3 R6, P0, PT, R0, UR8, RZ ;  /* 0x0000000800067c10 */ /* 0x004fe4000ff1e0ff */
[----:B------:R-:W-:Y:S01]  /*0110*/  IADD3 R8, P1, PT, R3, UR10, RZ ;  /* 0x0000000a03087c10 */ /* 0x000fe2000ff3e0ff */
[----:B------:R-:W-:Y:S01]  /*0120*/  IMAD R11, R2, UR6, R3 ;  /* 0x00000006020b7c24 */ /* 0x000fe2000f8e0203 */
[----:B------:R-:W-:-:S02]  /*0130*/  LEA.HI.X.SX32 R7, R0, UR9, 0x1, P0 ;  /* 0x0000000900077c11 */ /* 0x000fc400080f0eff */
[----:B------:R-:W-:-:S03]  /*0140*/  LEA.HI.X.SX32 R9, R3, UR11, 0x1, P1 ;  /* 0x0000000b03097c11 */ /* 0x000fc600088f0eff */
[----:B---3--:R-:W2:Y:S04]  /*0150*/  LDG.E.U8 R6, desc[UR4][R6.64+-0x1] ;  /* 0xffffff0406067981 */ /* 0x008ea8000c1e1100 */
[----:B------:R-:W2:Y:S01]  /*0160*/  LDG.E.U8 R9, desc[UR4][R8.64] ;  /* 0x0000000408097981 */ /* 0x000ea2000c1e1100 */
[C---:B-1----:R-:W-:Y:S01]  /*0170*/  IMAD.WIDE R2, R11.reuse, 0x4, R4 ;  /* 0x000000040b027825 */ /* 0x042fe200078e0204 */
[----:B------:R-:W-:-:S04]  /*0180*/  IADD3 R11, PT, PT, R11, UR6, RZ ;  /* 0x000000060b0b7c10 */ /* 0x000fc8000fffe0ff */
[----:B------:R-:W3:Y:S01]  /*0190*/  LDG.E R0, desc[UR4][R2.64] ;  /* 0x0000000402007981 */ /* 0x000ee2000c1e1900 */
[----:B------:R-:W-:-:S03]  /*01a0*/  IMAD.WIDE R4, R11, 0x4, R4 ;  /* 0x000000040b047825 */ /* 0x000fc600078e0204 */
[----:B------:R-:W4:Y:S04]  /*01b0*/  LDG.E R11, desc[UR4][R2.64+0x4] ;  /* 0x00000404020b7981 */ /* 0x000f28000c1e1900 */
[----:B------:R-:W5:Y:S01]  /*01c0*/  LDG.E R10, desc[UR4][R4.64] ;  /* 0x00000004040a7981 */ /* 0x000f62000c1e1900 */
[----:B--2---:R-:W-:Y:S01]  /*01d0*/  ISETP.NE.AND P0, PT, R6, R9, PT ;  /* 0x000000090600720c */ /* 0x004fe20003f05270 */
[----:B---3--:R-:W-:-:S12]  /*01e0*/  VIADD R13, R0, 0x1 ;  /* 0x00000001000d7836 */ /* 0x008fd80000000000 */
[----:B------:R-:W-:-:S04]  /*01f0*/  @P0 IADD3 R13, PT, PT, R0, -0x1, RZ ;  /* 0xffffffff000d0810 */ /* 0x000fc80007ffe0ff */
[----:B-----5:R-:W-:-:S04]  /*0200*/  VIADDMNMX R10, R10, 0xffffffff, R13, !PT ;  /* 0xffffffff0a0a7846 */ /* 0x020fc8000780010d */
[----:B----4-:R-:W-:-:S05]  /*0210*/  VIADDMNMX R11, R11, 0xffffffff, R10, !PT ;  /* 0xffffffff0b0b7846 */ /* 0x010fca000780010a */
[----:B------:R-:W-:Y:S01]  /*0220*/  STG.E desc[UR4][R4.64+0x4], R11 ;  /* 0x0000040b04007986 */ /* 0x000fe2000c101904 */
[----:B------:R-:W-:Y:S05]  /*0230*/  EXIT ;  /* 0x000000000000794d */ /* 0x000fea0003800000 */
.L_x_2:
        /* <DEDUP_REMOVED lines=12> */
.L_x_5:


//--------------------- .nv.shared.reserved.0     --------------------------
	.section	.nv.shared.reserved.0,"aw",@nobits
	.weak		__nv_reservedSMEM_offset_0_alias
	.size		__nv_reservedSMEM_offset_0_alias, 0, 64
	.other		__nv_reservedSMEM_offset_0_alias,@"STO_CUDA_RESERVED_SHARED STV_DEFAULT"
__nv_reservedSMEM_offset_0_alias:
	.zero		0
	.zero		64


//--------------------- .nv.constant0._Z16cuda_init_columnPiii --------------------------
	.section	.nv.constant0._Z16cuda_init_columnPiii,"a",@progbits
	.sectionflags	@""
	.align	4
.nv.constant0._Z16cuda_init_columnPiii:
	.zero		912


//--------------------- .nv.constant0._Z13cuda_init_rowPii --------------------------
	.section	.nv.constant0._Z13cuda_init_rowPii,"a",@progbits
	.sectionflags	@""
	.align	4
.nv.constant0._Z13cuda_init_rowPii:
	.zero		908


//--------------------- .nv.constant0._Z18cuda_compute_slicePcS_Piiiii --------------------------
	.section	.nv.constant0._Z18cuda_compute_slicePcS_Piiiii,"a",@progbits
	.sectionflags	@""
	.align	4
.nv.constant0._Z18cuda_compute_slicePcS_Piiiii:
	.zero		936


//--------------------- SYMBOLS --------------------------

	.type		.nv.reservedSmem.offset0,@object
	.size		.nv.reservedSmem.offset0,0x4
